//
// Generated by NVIDIA NVVM Compiler
//
// Compiler Build ID: CL-36424714
// Cuda compilation tools, release 13.0, V13.0.88
// Based on NVVM 20.0.0
//

.version 9.0
.target sm_100
.address_size 64

	// .globl	_Z11square_cudaPfi

.visible .entry _Z11square_cudaPfi(
	.param .u64 .ptr .align 1 _Z11square_cudaPfi_param_0,
	.param .u32 _Z11square_cudaPfi_param_1
)
{
	.reg .pred 	%p<2>;
	.reg .b32 	%r<6>;
	.reg .b32 	%f<3>;
	.reg .b64 	%rd<5>;

	ld.param.u64 	%rd1, [_Z11square_cudaPfi_param_0];
	ld.param.u32 	%r2, [_Z11square_cudaPfi_param_1];
	mov.u32 	%r3, %ctaid.x;
	mov.u32 	%r4, %ntid.x;
	mov.u32 	%r5, %tid.x;
	mad.lo.s32 	%r1, %r3, %r4, %r5;
	setp.ge.s32 	%p1, %r1, %r2;
	@%p1 bra 	$L__BB0_2;
	cvta.to.global.u64 	%rd2, %rd1;
	mul.wide.s32 	%rd3, %r1, 4;
	add.s64 	%rd4, %rd2, %rd3;
	ld.global.f32 	%f1, [%rd4];
	mul.f32 	%f2, %f1, %f1;
	st.global.f32 	[%rd4], %f2;
$L__BB0_2:
	ret;

}


// ===== COMPILED SASS (sm_100) =====

	.target	sm_100

	.elftype	@"ET_EXEC"


//--------------------- .note.nv.tkinfo           --------------------------
	.section	.note.nv.tkinfo,"",@"SHT_NOTE"
	.sectionflags	@"SHF_NOTE_NV_TKINFO"
	.tkinfo
        /*0018*/ 	.word	0x00000002
        /*0030*/ 	.string	""
        /*0030*/ 	.string	"ptxas"
        /*0030*/ 	.string	"Cuda compilation tools, release 13.0, V13.0.88"
        /*0030*/ 	.string	"Build cuda_13.0.r13.0/compiler.36424714_0"
        /*0030*/ 	.string	"-arch sm_100 -m 64 "



//--------------------- .note.nv.cuinfo           --------------------------
	.section	.note.nv.cuinfo,"",@"SHT_NOTE"
	.sectionflags	@"SHF_NOTE_NV_CUINFO"
        /*0018*/ 	.short	0x0002
        /*001a*/ 	.short	0x0064
        /*001c*/ 	.short	0x0082
	.zero		2


//--------------------- .nv.info                  --------------------------
	.section	.nv.info,"",@"SHT_CUDA_INFO"
	.align	4


	//----- nvinfo : EIATTR_REGCOUNT
	.align		4
        /*0000*/ 	.byte	0x04, 0x2f
        /*0002*/ 	.short	(.L_1 - .L_0)
	.align		4
.L_0:
        /*0004*/ 	.word	index@(_Z11square_cudaPfi)
        /*0008*/ 	.word	0x00000008


	//----- nvinfo : EIATTR_FRAME_SIZE
	.align		4
.L_1:
        /*000c*/ 	.byte	0x04, 0x11
        /*000e*/ 	.short	(.L_3 - .L_2)
	.align		4
.L_2:
        /*0010*/ 	.word	index@(_Z11square_cudaPfi)
        /*0014*/ 	.word	0x00000000


	//----- nvinfo : EIATTR_MIN_STACK_SIZE
	.align		4
.L_3:
        /*0018*/ 	.byte	0x04, 0x12
        /*001a*/ 	.short	(.L_5 - .L_4)
	.align		4
.L_4:
        /*001c*/ 	.word	index@(_Z11square_cudaPfi)
        /*0020*/ 	.word	0x00000000
.L_5:


//--------------------- .nv.compat                --------------------------
	.section	.nv.compat,"",@"SHT_CUDA_COMPAT_INFO"
	.align	4
        /*0000*/ 	.byte	0x02, 0x09, 0x00, 0x00, 0x02, 0x02, 0x01, 0x00, 0x02, 0x05, 0x05, 0x00, 0x03, 0x07, 0x01, 0x01
        /*0010*/ 	.byte	0x02, 0x03, 0x00, 0x00, 0x02, 0x06, 0x01, 0x00, 0x04, 0x0b, 0x08, 0x00, 0x09, 0x00, 0x00, 0x00
        /*0020*/ 	.byte	0x00, 0x00, 0x00, 0x00


//--------------------- .nv.info._Z11square_cudaPfi --------------------------
	.section	.nv.info._Z11square_cudaPfi,"",@"SHT_CUDA_INFO"
	.sectionflags	@""
	.align	4


	//----- nvinfo : EIATTR_CUDA_API_VERSION
	.align		4
        /*0000*/ 	.byte	0x04, 0x37
        /*0002*/ 	.short	(.L_7 - .L_6)
.L_6:
        /*0004*/ 	.word	0x00000082


	//----- nvinfo : EIATTR_KPARAM_INFO
	.align		4
.L_7:
        /*0008*/ 	.byte	0x04, 0x17
        /*000a*/ 	.short	(.L_9 - .L_8)
.L_8:
        /*000c*/ 	.word	0x00000000
        /*0010*/ 	.short	0x0001
        /*0012*/ 	.short	0x0008
        /*0014*/ 	.byte	0x00, 0xf0, 0x11, 0x00


	//----- nvinfo : EIATTR_KPARAM_INFO
	.align		4
.L_9:
        /*0018*/ 	.byte	0x04, 0x17
        /*001a*/ 	.short	(.L_11 - .L_10)
.L_10:
        /*001c*/ 	.word	0x00000000
        /*0020*/ 	.short	0x0000
        /*0022*/ 	.short	0x0000
        /*0024*/ 	.byte	0x00, 0xf5, 0x21, 0x00


	//----- nvinfo : EIATTR_SPARSE_MMA_MASK
	.align		4
.L_11:
        /*0028*/ 	.byte	0x03, 0x50
        /*002a*/ 	.short	0x0000


	//----- nvinfo : EIATTR_MAXREG_COUNT
	.align		4
        /*002c*/ 	.byte	0x03, 0x1b
        /*002e*/ 	.short	0x00ff


	//----- nvinfo : EIATTR_MERCURY_ISA_VERSION
	.align		4
        /*0030*/ 	.byte	0x03, 0x5f
        /*0032*/ 	.short	0x0101


	//----- nvinfo : EIATTR_VRC_CTA_INIT_COUNT
	.align		4
        /*0034*/ 	.byte	0x02, 0x4a
	.zero		1
	.zero		1


	//----- nvinfo : EIATTR_EXIT_INSTR_OFFSETS
	.align		4
        /*0038*/ 	.byte	0x04, 0x1c
        /*003a*/ 	.short	(.L_13 - .L_12)


	//   ....[0]....
.L_12:
        /*003c*/ 	.word	0x00000070


	//   ....[1]....
        /*0040*/ 	.word	0x000000e0


	//----- nvinfo : EIATTR_CBANK_PARAM_SIZE
	.align		4
.L_13:
        /*0044*/ 	.byte	0x03, 0x19
        /*0046*/ 	.short	0x000c


	//----- nvinfo : EIATTR_PARAM_CBANK
	.align		4
        /*0048*/ 	.byte	0x04, 0x0a
        /*004a*/ 	.short	(.L_15 - .L_14)
	.align		4
.L_14:
        /*004c*/ 	.word	index@(.nv.constant0._Z11square_cudaPfi)
        /*0050*/ 	.short	0x0380
        /*0052*/ 	.short	0x000c


	//----- nvinfo : EIATTR_SW_WAR
	.align		4
.L_15:
        /*0054*/ 	.byte	0x04, 0x36
        /*0056*/ 	.short	(.L_17 - .L_16)
.L_16:
        /*0058*/ 	.word	0x00000008
.L_17:


//--------------------- .nv.callgraph             --------------------------
	.section	.nv.callgraph,"",@"SHT_CUDA_CALLGRAPH"
	.align	4
	.sectionentsize	8
	.align		4
        /*0000*/ 	.word	0x00000000
	.align		4
        /*0004*/ 	.word	0xffffffff
	.align		4
        /*0008*/ 	.word	0x00000000
	.align		4
        /*000c*/ 	.word	0xfffffffe
	.align		4
        /*0010*/ 	.word	0x00000000
	.align		4
        /*0014*/ 	.word	0xfffffffd
	.align		4
        /*0018*/ 	.word	0x00000000
	.align		4
        /*001c*/ 	.word	0xfffffffc


//--------------------- .text._Z11square_cudaPfi  --------------------------
	.section	.text._Z11square_cudaPfi,"ax",@progbits
	.align	128
        .global         _Z11square_cudaPfi
        .type           _Z11square_cudaPfi,@function
        .size           _Z11square_cudaPfi,(.L_x_1 - _Z11square_cudaPfi)
        .other          _Z11square_cudaPfi,@"STO_CUDA_ENTRY STV_DEFAULT"
_Z11square_cudaPfi:
.text._Z11square_cudaPfi:
[----:B------:R-:W-:Y:S01]  /*0000*/  LDC R1, c[0x0][0x37c] ;  /* 0x0000df00ff017b82 */ /* 0x000fe20000000800 */
[----:B------:R-:W0:Y:S07]  /*0010*/  S2R R0, SR_TID.X ;  /* 0x0000000000007919 */ /* 0x000e2e0000002100 */
[----:B------:R-:W0:Y:S01]  /*0020*/  S2UR UR4, SR_CTAID.X ;  /* 0x00000000000479c3 */ /* 0x000e220000002500 */
[----:B------:R-:W1:Y:S07]  /*0030*/  LDCU UR5, c[0x0][0x388] ;  /* 0x00007100ff0577ac */ /* 0x000e6e0008000800 */
[----:B------:R-:W0:Y:S02]  /*0040*/  LDC R5, c[0x0][0x360] ;  /* 0x0000d800ff057b82 */ /* 0x000e240000000800 */
[----:B0-----:R-:W-:-:S05]  /*0050*/  IMAD R5, R5, UR4, R0 ;  /* 0x0000000405057c24 */ /* 0x001fca000f8e0200 */
[----:B-1----:R-:W-:-:S13]  /*0060*/  ISETP.GE.AND P0, PT, R5, UR5, PT ;  /* 0x0000000505007c0c */ /* 0x002fda000bf06270 */
[----:B------:R-:W-:Y:S05]  /*0070*/  @P0 EXIT ;  /* 0x000000000000094d */ /* 0x000fea0003800000 */
[----:B------:R-:W0:Y:S01]  /*0080*/  LDC.64 R2, c[0x0][0x380] ;  /* 0x0000e000ff027b82 */ /* 0x000e220000000a00 */
[----:B------:R-:W1:Y:S01]  /*0090*/  LDCU.64 UR4, c[0x0][0x358] ;  /* 0x00006b00ff0477ac */ /* 0x000e620008000a00 */
[----:B0-----:R-:W-:-:S05]  /*00a0*/  IMAD.WIDE R2, R5, 0x4, R2 ;  /* 0x0000000405027825 */ /* 0x001fca00078e0202 */
[----:B-1----:R-:W2:Y:S02]  /*00b0*/  LDG.E R0, desc[UR4][R2.64] ;  /* 0x0000000402007981 */ /* 0x002ea4000c1e1900 */
[----:B--2---:R-:W-:-:S05]  /*00c0*/  FMUL R5, R0, R0 ;  /* 0x0000000000057220 */ /* 0x004fca0000400000 */
[----:B------:R-:W-:Y:S01]  /*00d0*/  STG.E desc[UR4][R2.64], R5 ;  /* 0x0000000502007986 */ /* 0x000fe2000c101904 */
[----:B------:R-:W-:Y:S05]  /*00e0*/  EXIT ;  /* 0x000000000000794d */ /* 0x000fea0003800000 */
.L_x_0:
[----:B------:R-:W-:-:S00]  /*00f0*/  BRA `(.L_x_0) ;  /* 0xfffffffc00fc7947 */ /* 0x000fc0000383ffff */
[----:B------:R-:W-:-:S00]  /*0100*/  NOP ;  /* 0x0000000000007918 */ /* 0x000fc00000000000 */
[----:B------:R-:W-:-:S00]  /*0110*/  NOP ;  /* 0x0000000000007918 */ /* 0x000fc00000000000 */
[----:B------:R-:W-:-:S00]  /*0120*/  NOP ;  /* 0x0000000000007918 */ /* 0x000fc00000000000 */
[----:B------:R-:W-:-:S00]  /*0130*/  NOP ;  /* 0x0000000000007918 */ /* 0x000fc00000000000 */
[----:B------:R-:W-:-:S00]  /*0140*/  NOP ;  /* 0x0000000000007918 */ /* 0x000fc00000000000 */
[----:B------:R-:W-:-:S00]  /*0150*/  NOP ;  /* 0x0000000000007918 */ /* 0x000fc00000000000 */
[----:B------:R-:W-:-:S00]  /*0160*/  NOP ;  /* 0x0000000000007918 */ /* 0x000fc00000000000 */
[----:B------:R-:W-:-:S00]  /*0170*/  NOP ;  /* 0x0000000000007918 */ /* 0x000fc00000000000 */
.L_x_1:


//--------------------- .nv.shared.reserved.0     --------------------------
	.section	.nv.shared.reserved.0,"aw",@nobits
	.weak		__nv_reservedSMEM_offset_0_alias
	.size		__nv_reservedSMEM_offset_0_alias, 0, 64
	.other		__nv_reservedSMEM_offset_0_alias,@"STO_CUDA_RESERVED_SHARED STV_DEFAULT"
__nv_reservedSMEM_offset_0_alias:
	.zero		0
	.zero		64


//--------------------- .nv.constant0._Z11square_cudaPfi --------------------------
	.section	.nv.constant0._Z11square_cudaPfi,"a",@progbits
	.sectionflags	@""
	.align	4
.nv.constant0._Z11square_cudaPfi:
	.zero		908


//--------------------- SYMBOLS --------------------------

	.type		.nv.reservedSmem.offset0,@object
	.size		.nv.reservedSmem.offset0,0x4
